//
// Generated by NVIDIA NVVM Compiler
//
// Compiler Build ID: CL-36424714
// Cuda compilation tools, release 13.0, V13.0.88
// Based on NVVM 20.0.0
//

.version 9.0
.target sm_100
.address_size 64

	// .globl	_Z9addKernelPfPKfS1_

.visible .entry _Z9addKernelPfPKfS1_(
	.param .u64 .ptr .align 1 _Z9addKernelPfPKfS1__param_0,
	.param .u64 .ptr .align 1 _Z9addKernelPfPKfS1__param_1,
	.param .u64 .ptr .align 1 _Z9addKernelPfPKfS1__param_2
)
{
	.reg .b32 	%r<5>;
	.reg .b32 	%f<4>;
	.reg .b64 	%rd<11>;

	ld.param.u64 	%rd1, [_Z9addKernelPfPKfS1__param_0];
	ld.param.u64 	%rd2, [_Z9addKernelPfPKfS1__param_1];
	ld.param.u64 	%rd3, [_Z9addKernelPfPKfS1__param_2];
	cvta.to.global.u64 	%rd4, %rd1;
	cvta.to.global.u64 	%rd5, %rd3;
	cvta.to.global.u64 	%rd6, %rd2;
	mov.u32 	%r1, %ctaid.x;
	mov.u32 	%r2, %ntid.x;
	mov.u32 	%r3, %tid.x;
	mad.lo.s32 	%r4, %r1, %r2, %r3;
	mul.wide.s32 	%rd7, %r4, 4;
	add.s64 	%rd8, %rd6, %rd7;
	ld.global.f32 	%f1, [%rd8];
	add.s64 	%rd9, %rd5, %rd7;
	ld.global.f32 	%f2, [%rd9];
	add.f32 	%f3, %f1, %f2;
	add.s64 	%rd10, %rd4, %rd7;
	st.global.f32 	[%rd10], %f3;
	ret;

}


// ===== COMPILED SASS (sm_100) =====

	.target	sm_100

	.elftype	@"ET_EXEC"


//--------------------- .note.nv.tkinfo           --------------------------
	.section	.note.nv.tkinfo,"",@"SHT_NOTE"
	.sectionflags	@"SHF_NOTE_NV_TKINFO"
	.tkinfo
        /*0018*/ 	.word	0x00000002
        /*0030*/ 	.string	""
        /*0030*/ 	.string	"ptxas"
        /*0030*/ 	.string	"Cuda compilation tools, release 13.0, V13.0.88"
        /*0030*/ 	.string	"Build cuda_13.0.r13.0/compiler.36424714_0"
        /*0030*/ 	.string	"-arch sm_100 -m 64 "



//--------------------- .note.nv.cuinfo           --------------------------
	.section	.note.nv.cuinfo,"",@"SHT_NOTE"
	.sectionflags	@"SHF_NOTE_NV_CUINFO"
        /*0018*/ 	.short	0x0002
        /*001a*/ 	.short	0x0064
        /*001c*/ 	.short	0x0082
	.zero		2


//--------------------- .nv.info                  --------------------------
	.section	.nv.info,"",@"SHT_CUDA_INFO"
	.align	4


	//----- nvinfo : EIATTR_REGCOUNT
	.align		4
        /*0000*/ 	.byte	0x04, 0x2f
        /*0002*/ 	.short	(.L_1 - .L_0)
	.align		4
.L_0:
        /*0004*/ 	.word	index@(_Z9addKernelPfPKfS1_)
        /*0008*/ 	.word	0x0000000c


	//----- nvinfo : EIATTR_FRAME_SIZE
	.align		4
.L_1:
        /*000c*/ 	.byte	0x04, 0x11
        /*000e*/ 	.short	(.L_3 - .L_2)
	.align		4
.L_2:
        /*0010*/ 	.word	index@(_Z9addKernelPfPKfS1_)
        /*0014*/ 	.word	0x00000000


	//----- nvinfo : EIATTR_MIN_STACK_SIZE
	.align		4
.L_3:
        /*0018*/ 	.byte	0x04, 0x12
        /*001a*/ 	.short	(.L_5 - .L_4)
	.align		4
.L_4:
        /*001c*/ 	.word	index@(_Z9addKernelPfPKfS1_)
        /*0020*/ 	.word	0x00000000
.L_5:


//--------------------- .nv.compat                --------------------------
	.section	.nv.compat,"",@"SHT_CUDA_COMPAT_INFO"
	.align	4
        /*0000*/ 	.byte	0x02, 0x09, 0x00, 0x00, 0x02, 0x02, 0x01, 0x00, 0x02, 0x05, 0x05, 0x00, 0x03, 0x07, 0x01, 0x01
        /*0010*/ 	.byte	0x02, 0x03, 0x00, 0x00, 0x02, 0x06, 0x01, 0x00, 0x04, 0x0b, 0x08, 0x00, 0x09, 0x00, 0x00, 0x00
        /*0020*/ 	.byte	0x00, 0x00, 0x00, 0x00


//--------------------- .nv.info._Z9addKernelPfPKfS1_ --------------------------
	.section	.nv.info._Z9addKernelPfPKfS1_,"",@"SHT_CUDA_INFO"
	.sectionflags	@""
	.align	4


	//----- nvinfo : EIATTR_CUDA_API_VERSION
	.align		4
        /*0000*/ 	.byte	0x04, 0x37
        /*0002*/ 	.short	(.L_7 - .L_6)
.L_6:
        /*0004*/ 	.word	0x00000082


	//----- nvinfo : EIATTR_KPARAM_INFO
	.align		4
.L_7:
        /*0008*/ 	.byte	0x04, 0x17
        /*000a*/ 	.short	(.L_9 - .L_8)
.L_8:
        /*000c*/ 	.word	0x00000000
        /*0010*/ 	.short	0x0002
        /*0012*/ 	.short	0x0010
        /*0014*/ 	.byte	0x00, 0xf5, 0x21, 0x00


	//----- nvinfo : EIATTR_KPARAM_INFO
	.align		4
.L_9:
        /*0018*/ 	.byte	0x04, 0x17
        /*001a*/ 	.short	(.L_11 - .L_10)
.L_10:
        /*001c*/ 	.word	0x00000000
        /*0020*/ 	.short	0x0001
        /*0022*/ 	.short	0x0008
        /*0024*/ 	.byte	0x00, 0xf5, 0x21, 0x00


	//----- nvinfo : EIATTR_KPARAM_INFO
	.align		4
.L_11:
        /*0028*/ 	.byte	0x04, 0x17
        /*002a*/ 	.short	(.L_13 - .L_12)
.L_12:
        /*002c*/ 	.word	0x00000000
        /*0030*/ 	.short	0x0000
        /*0032*/ 	.short	0x0000
        /*0034*/ 	.byte	0x00, 0xf5, 0x21, 0x00


	//----- nvinfo : EIATTR_SPARSE_MMA_MASK
	.align		4
.L_13:
        /*0038*/ 	.byte	0x03, 0x50
        /*003a*/ 	.short	0x0000


	//----- nvinfo : EIATTR_MAXREG_COUNT
	.align		4
        /*003c*/ 	.byte	0x03, 0x1b
        /*003e*/ 	.short	0x00ff


	//----- nvinfo : EIATTR_MERCURY_ISA_VERSION
	.align		4
        /*0040*/ 	.byte	0x03, 0x5f
        /*0042*/ 	.short	0x0101


	//----- nvinfo : EIATTR_VRC_CTA_INIT_COUNT
	.align		4
        /*0044*/ 	.byte	0x02, 0x4a
	.zero		1
	.zero		1


	//----- nvinfo : EIATTR_EXIT_INSTR_OFFSETS
	.align		4
        /*0048*/ 	.byte	0x04, 0x1c
        /*004a*/ 	.short	(.L_15 - .L_14)


	//   ....[0]....
.L_14:
        /*004c*/ 	.word	0x00000100


	//----- nvinfo : EIATTR_CBANK_PARAM_SIZE
	.align		4
.L_15:
        /*0050*/ 	.byte	0x03, 0x19
        /*0052*/ 	.short	0x0018


	//----- nvinfo : EIATTR_PARAM_CBANK
	.align		4
        /*0054*/ 	.byte	0x04, 0x0a
        /*0056*/ 	.short	(.L_17 - .L_16)
	.align		4
.L_16:
        /*0058*/ 	.word	index@(.nv.constant0._Z9addKernelPfPKfS1_)
        /*005c*/ 	.short	0x0380
        /*005e*/ 	.short	0x0018


	//----- nvinfo : EIATTR_SW_WAR
	.align		4
.L_17:
        /*0060*/ 	.byte	0x04, 0x36
        /*0062*/ 	.short	(.L_19 - .L_18)
.L_18:
        /*0064*/ 	.word	0x00000008
.L_19:


//--------------------- .nv.callgraph             --------------------------
	.section	.nv.callgraph,"",@"SHT_CUDA_CALLGRAPH"
	.align	4
	.sectionentsize	8
	.align		4
        /*0000*/ 	.word	0x00000000
	.align		4
        /*0004*/ 	.word	0xffffffff
	.align		4
        /*0008*/ 	.word	0x00000000
	.align		4
        /*000c*/ 	.word	0xfffffffe
	.align		4
        /*0010*/ 	.word	0x00000000
	.align		4
        /*0014*/ 	.word	0xfffffffd
	.align		4
        /*0018*/ 	.word	0x00000000
	.align		4
        /*001c*/ 	.word	0xfffffffc


//--------------------- .text._Z9addKernelPfPKfS1_ --------------------------
	.section	.text._Z9addKernelPfPKfS1_,"ax",@progbits
	.align	128
        .global         _Z9addKernelPfPKfS1_
        .type           _Z9addKernelPfPKfS1_,@function
        .size           _Z9addKernelPfPKfS1_,(.L_x_1 - _Z9addKernelPfPKfS1_)
        .other          _Z9addKernelPfPKfS1_,@"STO_CUDA_ENTRY STV_DEFAULT"
_Z9addKernelPfPKfS1_:
.text._Z9addKernelPfPKfS1_:
[----:B------:R-:W-:Y:S01]  /*0000*/  LDC R1, c[0x0][0x37c] ;  /* 0x0000df00ff017b82 */ /* 0x000fe20000000800 */
[----:B------:R-:W0:Y:S07]  /*0010*/  S2R R0, SR_TID.X ;  /* 0x0000000000007919 */ /* 0x000e2e0000002100 */
[----:B------:R-:W0:Y:S01]  /*0020*/  S2UR UR6, SR_CTAID.X ;  /* 0x00000000000679c3 */ /* 0x000e220000002500 */
[----:B------:R-:W1:Y:S07]  /*0030*/  LDCU.64 UR4, c[0x0][0x358] ;  /* 0x00006b00ff0477ac */ /* 0x000e6e0008000a00 */
[----:B------:R-:W0:Y:S08]  /*0040*/  LDC R9, c[0x0][0x360] ;  /* 0x0000d800ff097b82 */ /* 0x000e300000000800 */
[----:B------:R-:W2:Y:S08]  /*0050*/  LDC.64 R2, c[0x0][0x388] ;  /* 0x0000e200ff027b82 */ /* 0x000eb00000000a00 */
[----:B------:R-:W3:Y:S01]  /*0060*/  LDC.64 R4, c[0x0][0x390] ;  /* 0x0000e400ff047b82 */ /* 0x000ee20000000a00 */
[----:B0-----:R-:W-:-:S07]  /*0070*/  IMAD R9, R9, UR6, R0 ;  /* 0x0000000609097c24 */ /* 0x001fce000f8e0200 */
[----:B------:R-:W0:Y:S01]  /*0080*/  LDC.64 R6, c[0x0][0x380] ;  /* 0x0000e000ff067b82 */ /* 0x000e220000000a00 */
[----:B--2---:R-:W-:-:S06]  /*0090*/  IMAD.WIDE R2, R9, 0x4, R2 ;  /* 0x0000000409027825 */ /* 0x004fcc00078e0202 */
[----:B-1----:R-:W2:Y:S01]  /*00a0*/  LDG.E R2, desc[UR4][R2.64] ;  /* 0x0000000402027981 */ /* 0x002ea2000c1e1900 */
[----:B---3--:R-:W-:-:S06]  /*00b0*/  IMAD.WIDE R4, R9, 0x4, R4 ;  /* 0x0000000409047825 */ /* 0x008fcc00078e0204 */
[----:B------:R-:W2:Y:S01]  /*00c0*/  LDG.E R5, desc[UR4][R4.64] ;  /* 0x0000000404057981 */ /* 0x000ea2000c1e1900 */
[----:B0-----:R-:W-:-:S04]  /*00d0*/  IMAD.WIDE R6, R9, 0x4, R6 ;  /* 0x0000000409067825 */ /* 0x001fc800078e0206 */
[----:B--2---:R-:W-:-:S05]  /*00e0*/  FADD R9, R2, R5 ;  /* 0x0000000502097221 */ /* 0x004fca0000000000 */
[----:B------:R-:W-:Y:S01]  /*00f0*/  STG.E desc[UR4][R6.64], R9 ;  /* 0x0000000906007986 */ /* 0x000fe2000c101904 */
[----:B------:R-:W-:Y:S05]  /*0100*/  EXIT ;  /* 0x000000000000794d */ /* 0x000fea0003800000 */
.L_x_0:
[----:B------:R-:W-:-:S00]  /*0110*/  BRA `(.L_x_0) ;  /* 0xfffffffc00fc7947 */ /* 0x000fc0000383ffff */
[----:B------:R-:W-:-:S00]  /*0120*/  NOP ;  /* 0x0000000000007918 */ /* 0x000fc00000000000 */
        /* <DEDUP_REMOVED lines=13> */
.L_x_1:


//--------------------- .nv.shared.reserved.0     --------------------------
	.section	.nv.shared.reserved.0,"aw",@nobits
	.weak		__nv_reservedSMEM_offset_0_alias
	.size		__nv_reservedSMEM_offset_0_alias, 0, 64
	.other		__nv_reservedSMEM_offset_0_alias,@"STO_CUDA_RESERVED_SHARED STV_DEFAULT"
__nv_reservedSMEM_offset_0_alias:
	.zero		0
	.zero		64


//--------------------- .nv.constant0._Z9addKernelPfPKfS1_ --------------------------
	.section	.nv.constant0._Z9addKernelPfPKfS1_,"a",@progbits
	.sectionflags	@""
	.align	4
.nv.constant0._Z9addKernelPfPKfS1_:
	.zero		920


//--------------------- SYMBOLS --------------------------

	.type		.nv.reservedSmem.offset0,@object
	.size		.nv.reservedSmem.offset0,0x4
